//
// Generated by NVIDIA NVVM Compiler
//
// Compiler Build ID: CL-36424714
// Cuda compilation tools, release 13.0, V13.0.88
// Based on NVVM 20.0.0
//

.version 9.0
.target sm_100
.address_size 64

	// .globl	_Z9matrixAddPKdS0_Pdi

.visible .entry _Z9matrixAddPKdS0_Pdi(
	.param .u64 .ptr .align 1 _Z9matrixAddPKdS0_Pdi_param_0,
	.param .u64 .ptr .align 1 _Z9matrixAddPKdS0_Pdi_param_1,
	.param .u64 .ptr .align 1 _Z9matrixAddPKdS0_Pdi_param_2,
	.param .u32 _Z9matrixAddPKdS0_Pdi_param_3
)
{
	.reg .pred 	%p<2>;
	.reg .b32 	%r<12>;
	.reg .b64 	%rd<14>;
	.reg .b64 	%fd<6>;

	ld.param.u64 	%rd1, [_Z9matrixAddPKdS0_Pdi_param_0];
	ld.param.u64 	%rd2, [_Z9matrixAddPKdS0_Pdi_param_1];
	ld.param.u64 	%rd3, [_Z9matrixAddPKdS0_Pdi_param_2];
	ld.param.u32 	%r3, [_Z9matrixAddPKdS0_Pdi_param_3];
	mov.u32 	%r4, %ntid.y;
	mov.u32 	%r5, %ctaid.y;
	mov.u32 	%r6, %tid.y;
	mad.lo.s32 	%r1, %r4, %r5, %r6;
	mov.u32 	%r7, %ntid.x;
	mov.u32 	%r8, %ctaid.x;
	mov.u32 	%r9, %tid.x;
	mad.lo.s32 	%r2, %r7, %r8, %r9;
	max.s32 	%r10, %r1, %r2;
	setp.ge.s32 	%p1, %r10, %r3;
	@%p1 bra 	$L__BB0_2;
	cvta.to.global.u64 	%rd4, %rd1;
	cvta.to.global.u64 	%rd5, %rd2;
	cvta.to.global.u64 	%rd6, %rd3;
	mul.lo.s32 	%r11, %r3, %r1;
	cvt.u64.u32 	%rd7, %r11;
	cvt.s64.s32 	%rd8, %r2;
	add.s64 	%rd9, %rd7, %rd8;
	shl.b64 	%rd10, %rd9, 3;
	add.s64 	%rd11, %rd4, %rd10;
	ld.global.f64 	%fd1, [%rd11];
	rcp.rn.f64 	%fd2, %fd1;
	add.s64 	%rd12, %rd5, %rd10;
	ld.global.f64 	%fd3, [%rd12];
	rcp.rn.f64 	%fd4, %fd3;
	add.f64 	%fd5, %fd2, %fd4;
	add.s64 	%rd13, %rd6, %rd10;
	st.global.f64 	[%rd13], %fd5;
$L__BB0_2:
	ret;

}


// ===== COMPILED SASS (sm_100) =====

	.target	sm_100

	.elftype	@"ET_EXEC"


//--------------------- .note.nv.tkinfo           --------------------------
	.section	.note.nv.tkinfo,"",@"SHT_NOTE"
	.sectionflags	@"SHF_NOTE_NV_TKINFO"
	.tkinfo
        /*0018*/ 	.word	0x00000002
        /*0030*/ 	.string	""
        /*0030*/ 	.string	"ptxas"
        /*0030*/ 	.string	"Cuda compilation tools, release 13.0, V13.0.88"
        /*0030*/ 	.string	"Build cuda_13.0.r13.0/compiler.36424714_0"
        /*0030*/ 	.string	"-arch sm_100 -m 64 "



//--------------------- .note.nv.cuinfo           --------------------------
	.section	.note.nv.cuinfo,"",@"SHT_NOTE"
	.sectionflags	@"SHF_NOTE_NV_CUINFO"
        /*0018*/ 	.short	0x0002
        /*001a*/ 	.short	0x0064
        /*001c*/ 	.short	0x0082
	.zero		2


//--------------------- .nv.info                  --------------------------
	.section	.nv.info,"",@"SHT_CUDA_INFO"
	.align	4


	//----- nvinfo : EIATTR_REGCOUNT
	.align		4
        /*0000*/ 	.byte	0x04, 0x2f
        /*0002*/ 	.short	(.L_1 - .L_0)
	.align		4
.L_0:
        /*0004*/ 	.word	index@(_Z9matrixAddPKdS0_Pdi)
        /*0008*/ 	.word	0x00000012


	//----- nvinfo : EIATTR_FRAME_SIZE
	.align		4
.L_1:
        /*000c*/ 	.byte	0x04, 0x11
        /*000e*/ 	.short	(.L_3 - .L_2)
	.align		4
.L_2:
        /*0010*/ 	.word	index@($__internal_0_$__cuda_sm20_dblrcp_rn_slowpath_v3)
        /*0014*/ 	.word	0x00000000


	//----- nvinfo : EIATTR_FRAME_SIZE
	.align		4
.L_3:
        /*0018*/ 	.byte	0x04, 0x11
        /*001a*/ 	.short	(.L_5 - .L_4)
	.align		4
.L_4:
        /*001c*/ 	.word	index@(_Z9matrixAddPKdS0_Pdi)
        /*0020*/ 	.word	0x00000000


	//----- nvinfo : EIATTR_MIN_STACK_SIZE
	.align		4
.L_5:
        /*0024*/ 	.byte	0x04, 0x12
        /*0026*/ 	.short	(.L_7 - .L_6)
	.align		4
.L_6:
        /*0028*/ 	.word	index@(_Z9matrixAddPKdS0_Pdi)
        /*002c*/ 	.word	0x00000000
.L_7:


//--------------------- .nv.compat                --------------------------
	.section	.nv.compat,"",@"SHT_CUDA_COMPAT_INFO"
	.align	4
        /*0000*/ 	.byte	0x02, 0x09, 0x00, 0x00, 0x02, 0x02, 0x01, 0x00, 0x02, 0x05, 0x05, 0x00, 0x03, 0x07, 0x01, 0x01
        /*0010*/ 	.byte	0x02, 0x03, 0x00, 0x00, 0x02, 0x06, 0x01, 0x00, 0x04, 0x0b, 0x08, 0x00, 0x01, 0x00, 0x00, 0x00
        /*0020*/ 	.byte	0x00, 0x00, 0x00, 0x00


//--------------------- .nv.info._Z9matrixAddPKdS0_Pdi --------------------------
	.section	.nv.info._Z9matrixAddPKdS0_Pdi,"",@"SHT_CUDA_INFO"
	.sectionflags	@""
	.align	4


	//----- nvinfo : EIATTR_CUDA_API_VERSION
	.align		4
        /*0000*/ 	.byte	0x04, 0x37
        /*0002*/ 	.short	(.L_9 - .L_8)
.L_8:
        /*0004*/ 	.word	0x00000082


	//----- nvinfo : EIATTR_KPARAM_INFO
	.align		4
.L_9:
        /*0008*/ 	.byte	0x04, 0x17
        /*000a*/ 	.short	(.L_11 - .L_10)
.L_10:
        /*000c*/ 	.word	0x00000000
        /*0010*/ 	.short	0x0003
        /*0012*/ 	.short	0x0018
        /*0014*/ 	.byte	0x00, 0xf0, 0x11, 0x00


	//----- nvinfo : EIATTR_KPARAM_INFO
	.align		4
.L_11:
        /*0018*/ 	.byte	0x04, 0x17
        /*001a*/ 	.short	(.L_13 - .L_12)
.L_12:
        /*001c*/ 	.word	0x00000000
        /*0020*/ 	.short	0x0002
        /*0022*/ 	.short	0x0010
        /*0024*/ 	.byte	0x00, 0xf5, 0x21, 0x00


	//----- nvinfo : EIATTR_KPARAM_INFO
	.align		4
.L_13:
        /*0028*/ 	.byte	0x04, 0x17
        /*002a*/ 	.short	(.L_15 - .L_14)
.L_14:
        /*002c*/ 	.word	0x00000000
        /*0030*/ 	.short	0x0001
        /*0032*/ 	.short	0x0008
        /*0034*/ 	.byte	0x00, 0xf5, 0x21, 0x00


	//----- nvinfo : EIATTR_KPARAM_INFO
	.align		4
.L_15:
        /*0038*/ 	.byte	0x04, 0x17
        /*003a*/ 	.short	(.L_17 - .L_16)
.L_16:
        /*003c*/ 	.word	0x00000000
        /*0040*/ 	.short	0x0000
        /*0042*/ 	.short	0x0000
        /*0044*/ 	.byte	0x00, 0xf5, 0x21, 0x00


	//----- nvinfo : EIATTR_SPARSE_MMA_MASK
	.align		4
.L_17:
        /*0048*/ 	.byte	0x03, 0x50
        /*004a*/ 	.short	0x0000


	//----- nvinfo : EIATTR_MAXREG_COUNT
	.align		4
        /*004c*/ 	.byte	0x03, 0x1b
        /*004e*/ 	.short	0x00ff


	//----- nvinfo : EIATTR_MERCURY_ISA_VERSION
	.align		4
        /*0050*/ 	.byte	0x03, 0x5f
        /*0052*/ 	.short	0x0101


	//----- nvinfo : EIATTR_VRC_CTA_INIT_COUNT
	.align		4
        /*0054*/ 	.byte	0x02, 0x4a
	.zero		1
	.zero		1


	//----- nvinfo : EIATTR_EXIT_INSTR_OFFSETS
	.align		4
        /*0058*/ 	.byte	0x04, 0x1c
        /*005a*/ 	.short	(.L_19 - .L_18)


	//   ....[0]....
.L_18:
        /*005c*/ 	.word	0x000000c0


	//   ....[1]....
        /*0060*/ 	.word	0x00000420


	//----- nvinfo : EIATTR_CRS_STACK_SIZE
	.align		4
.L_19:
        /*0064*/ 	.byte	0x04, 0x1e
        /*0066*/ 	.short	(.L_21 - .L_20)
.L_20:
        /*0068*/ 	.word	0x00000000


	//----- nvinfo : EIATTR_CBANK_PARAM_SIZE
	.align		4
.L_21:
        /*006c*/ 	.byte	0x03, 0x19
        /*006e*/ 	.short	0x001c


	//----- nvinfo : EIATTR_PARAM_CBANK
	.align		4
        /*0070*/ 	.byte	0x04, 0x0a
        /*0072*/ 	.short	(.L_23 - .L_22)
	.align		4
.L_22:
        /*0074*/ 	.word	index@(.nv.constant0._Z9matrixAddPKdS0_Pdi)
        /*0078*/ 	.short	0x0380
        /*007a*/ 	.short	0x001c


	//----- nvinfo : EIATTR_SW_WAR
	.align		4
.L_23:
        /*007c*/ 	.byte	0x04, 0x36
        /*007e*/ 	.short	(.L_25 - .L_24)
.L_24:
        /*0080*/ 	.word	0x00000008
.L_25:


//--------------------- .nv.callgraph             --------------------------
	.section	.nv.callgraph,"",@"SHT_CUDA_CALLGRAPH"
	.align	4
	.sectionentsize	8
	.align		4
        /*0000*/ 	.word	0x00000000
	.align		4
        /*0004*/ 	.word	0xffffffff
	.align		4
        /*0008*/ 	.word	0x00000000
	.align		4
        /*000c*/ 	.word	0xfffffffe
	.align		4
        /*0010*/ 	.word	0x00000000
	.align		4
        /*0014*/ 	.word	0xfffffffd
	.align		4
        /*0018*/ 	.word	0x00000000
	.align		4
        /*001c*/ 	.word	0xfffffffc


//--------------------- .text._Z9matrixAddPKdS0_Pdi --------------------------
	.section	.text._Z9matrixAddPKdS0_Pdi,"ax",@progbits
	.align	128
        .global         _Z9matrixAddPKdS0_Pdi
        .type           _Z9matrixAddPKdS0_Pdi,@function
        .size           _Z9matrixAddPKdS0_Pdi,(.L_x_9 - _Z9matrixAddPKdS0_Pdi)
        .other          _Z9matrixAddPKdS0_Pdi,@"STO_CUDA_ENTRY STV_DEFAULT"
_Z9matrixAddPKdS0_Pdi:
.text._Z9matrixAddPKdS0_Pdi:
[----:B------:R-:W-:Y:S01]  /*0000*/  LDC R1, c[0x0][0x37c] ;  /* 0x0000df00ff017b82 */ /* 0x000fe20000000800 */
[----:B------:R-:W0:Y:S01]  /*0010*/  S2R R0, SR_CTAID.Y ;  /* 0x0000000000007919 */ /* 0x000e220000002600 */
[----:B------:R-:W0:Y:S01]  /*0020*/  LDCU UR4, c[0x0][0x364] ;  /* 0x00006c80ff0477ac */ /* 0x000e220008000800 */
[----:B------:R-:W0:Y:S01]  /*0030*/  S2R R3, SR_TID.Y ;  /* 0x0000000000037919 */ /* 0x000e220000002200 */
[----:B------:R-:W1:Y:S01]  /*0040*/  LDCU UR5, c[0x0][0x360] ;  /* 0x00006c00ff0577ac */ /* 0x000e620008000800 */
[----:B------:R-:W1:Y:S01]  /*0050*/  S2R R2, SR_CTAID.X ;  /* 0x0000000000027919 */ /* 0x000e620000002500 */
[----:B------:R-:W2:Y:S01]  /*0060*/  LDCU UR6, c[0x0][0x398] ;  /* 0x00007300ff0677ac */ /* 0x000ea20008000800 */
[----:B------:R-:W1:Y:S01]  /*0070*/  S2R R5, SR_TID.X ;  /* 0x0000000000057919 */ /* 0x000e620000002100 */
[----:B0-----:R-:W-:Y:S02]  /*0080*/  IMAD R0, R0, UR4, R3 ;  /* 0x0000000400007c24 */ /* 0x001fe4000f8e0203 */
[----:B-1----:R-:W-:-:S05]  /*0090*/  IMAD R3, R2, UR5, R5 ;  /* 0x0000000502037c24 */ /* 0x002fca000f8e0205 */
[----:B------:R-:W-:-:S04]  /*00a0*/  VIMNMX R2, PT, PT, R0, R3, !PT ;  /* 0x0000000300027248 */ /* 0x000fc80007fe0100 */
[----:B--2---:R-:W-:-:S13]  /*00b0*/  ISETP.GE.AND P0, PT, R2, UR6, PT ;  /* 0x0000000602007c0c */ /* 0x004fda000bf06270 */
[----:B------:R-:W-:Y:S05]  /*00c0*/  @P0 EXIT ;  /* 0x000000000000094d */ /* 0x000fea0003800000 */
[----:B------:R-:W0:Y:S01]  /*00d0*/  LDCU.64 UR8, c[0x0][0x380] ;  /* 0x00007000ff0877ac */ /* 0x000e220008000a00 */
[----:B------:R-:W-:Y:S01]  /*00e0*/  IMAD R2, R0, UR6, RZ ;  /* 0x0000000600027c24 */ /* 0x000fe2000f8e02ff */
[----:B------:R-:W1:Y:S04]  /*00f0*/  LDCU.64 UR4, c[0x0][0x358] ;  /* 0x00006b00ff0477ac */ /* 0x000e680008000a00 */
[----:B------:R-:W-:-:S04]  /*0100*/  IADD3 R2, P0, PT, R2, R3, RZ ;  /* 0x0000000302027210 */ /* 0x000fc80007f1e0ff */
[----:B------:R-:W-:Y:S01]  /*0110*/  LEA.HI.X.SX32 R3, R3, RZ, 0x1, P0 ;  /* 0x000000ff03037211 */ /* 0x000fe200000f0eff */
[----:B------:R-:W-:-:S03]  /*0120*/  IMAD.SHL.U32 R0, R2, 0x8, RZ ;  /* 0x0000000802007824 */ /* 0x000fc600078e00ff */
[----:B------:R-:W-:Y:S02]  /*0130*/  SHF.L.U64.HI R2, R2, 0x3, R3 ;  /* 0x0000000302027819 */ /* 0x000fe40000010203 */
[----:B0-----:R-:W-:-:S04]  /*0140*/  IADD3 R6, P0, PT, R0, UR8, RZ ;  /* 0x0000000800067c10 */ /* 0x001fc8000ff1e0ff */
[----:B------:R-:W-:-:S06]  /*0150*/  IADD3.X R7, PT, PT, R2, UR9, RZ, P0, !PT ;  /* 0x0000000902077c10 */ /* 0x000fcc00087fe4ff */
[----:B-1----:R-:W2:Y:S01]  /*0160*/  LDG.E.64 R6, desc[UR4][R6.64] ;  /* 0x0000000406067981 */ /* 0x002ea2000c1e1b00 */
[----:B------:R-:W-:Y:S01]  /*0170*/  BSSY.RECONVERGENT B0, `(.L_x_0) ;  /* 0x0000011000007945 */ /* 0x000fe20003800200 */
[----:B--2---:R-:W0:Y:S01]  /*0180*/  MUFU.RCP64H R5, R7 ;  /* 0x0000000700057308 */ /* 0x004e220000001800 */
[----:B------:R-:W-:-:S05]  /*0190*/  VIADD R4, R7, 0x300402 ;  /* 0x0030040207047836 */ /* 0x000fca0000000000 */
[----:B------:R-:W-:Y:S01]  /*01a0*/  FSETP.GEU.AND P0, PT, |R4|, 5.8789094863358348022e-39, PT ;  /* 0x004004020400780b */ /* 0x000fe20003f0e200 */
[----:B0-----:R-:W-:-:S08]  /*01b0*/  DFMA R8, -R6, R4, 1 ;  /* 0x3ff000000608742b */ /* 0x001fd00000000104 */
[----:B------:R-:W-:-:S08]  /*01c0*/  DFMA R8, R8, R8, R8 ;  /* 0x000000080808722b */ /* 0x000fd00000000008 */
[----:B------:R-:W-:-:S08]  /*01d0*/  DFMA R8, R4, R8, R4 ;  /* 0x000000080408722b */ /* 0x000fd00000000004 */
[----:B------:R-:W-:-:S08]  /*01e0*/  DFMA R10, -R6, R8, 1 ;  /* 0x3ff00000060a742b */ /* 0x000fd00000000108 */
[----:B------:R-:W-:Y:S01]  /*01f0*/  DFMA R4, R8, R10, R8 ;  /* 0x0000000a0804722b */ /* 0x000fe20000000008 */
[----:B------:R-:W-:Y:S10]  /*0200*/  @P0 BRA `(.L_x_1) ;  /* 0x00000000001c0947 */ /* 0x000ff40003800000 */
[----:B------:R-:W-:Y:S01]  /*0210*/  LOP3.LUT R3, R7, 0x7fffffff, RZ, 0xc0, !PT ;  /* 0x7fffffff07037812 */ /* 0x000fe200078ec0ff */
[----:B------:R-:W-:Y:S01]  /*0220*/  IMAD.MOV.U32 R8, RZ, RZ, R6 ;  /* 0x000000ffff087224 */ /* 0x000fe200078e0006 */
[----:B------:R-:W-:-:S03]  /*0230*/  MOV R6, 0x260 ;  /* 0x0000026000067802 */ /* 0x000fc60000000f00 */
[----:B------:R-:W-:-:S07]  /*0240*/  VIADD R12, R3, 0xfff00000 ;  /* 0xfff00000030c7836 */ /* 0x000fce0000000000 */
[----:B------:R-:W-:Y:S05]  /*0250*/  CALL.REL.NOINC `($__internal_0_$__cuda_sm20_dblrcp_rn_slowpath_v3) ;  /* 0x0000000000747944 */ /* 0x000fea0003c00000 */
[----:B------:R-:W-:Y:S02]  /*0260*/  IMAD.MOV.U32 R4, RZ, RZ, R10 ;  /* 0x000000ffff047224 */ /* 0x000fe400078e000a */
[----:B------:R-:W-:-:S07]  /*0270*/  IMAD.MOV.U32 R5, RZ, RZ, R11 ;  /* 0x000000ffff057224 */ /* 0x000fce00078e000b */
.L_x_1:
[----:B------:R-:W-:Y:S05]  /*0280*/  BSYNC.RECONVERGENT B0 ;  /* 0x0000000000007941 */ /* 0x000fea0003800200 */
.L_x_0:
[----:B------:R-:W0:Y:S02]  /*0290*/  LDCU.64 UR6, c[0x0][0x388] ;  /* 0x00007100ff0677ac */ /* 0x000e240008000a00 */
[----:B0-----:R-:W-:-:S04]  /*02a0*/  IADD3 R6, P0, PT, R0, UR6, RZ ;  /* 0x0000000600067c10 */ /* 0x001fc8000ff1e0ff */
[----:B------:R-:W-:-:S06]  /*02b0*/  IADD3.X R7, PT, PT, R2, UR7, RZ, P0, !PT ;  /* 0x0000000702077c10 */ /* 0x000fcc00087fe4ff */
[----:B------:R-:W2:Y:S01]  /*02c0*/  LDG.E.64 R6, desc[UR4][R6.64] ;  /* 0x0000000406067981 */ /* 0x000ea2000c1e1b00 */
        /* <DEDUP_REMOVED lines=15> */
.L_x_3:
[----:B------:R-:W-:Y:S05]  /*03c0*/  BSYNC.RECONVERGENT B0 ;  /* 0x0000000000007941 */ /* 0x000fea0003800200 */
.L_x_2:
[----:B------:R-:W0:Y:S01]  /*03d0*/  LDCU.64 UR6, c[0x0][0x390] ;  /* 0x00007200ff0677ac */ /* 0x000e220008000a00 */
[----:B------:R-:W-:Y:S01]  /*03e0*/  DADD R4, R10, R4 ;  /* 0x000000000a047229 */ /* 0x000fe20000000004 */
[----:B0-----:R-:W-:-:S04]  /*03f0*/  IADD3 R6, P0, PT, R0, UR6, RZ ;  /* 0x0000000600067c10 */ /* 0x001fc8000ff1e0ff */
[----:B------:R-:W-:-:S05]  /*0400*/  IADD3.X R7, PT, PT, R2, UR7, RZ, P0, !PT ;  /* 0x0000000702077c10 */ /* 0x000fca00087fe4ff */
[----:B------:R-:W-:Y:S01]  /*0410*/  STG.E.64 desc[UR4][R6.64], R4 ;  /* 0x0000000406007986 */ /* 0x000fe2000c101b04 */
[----:B------:R-:W-:Y:S05]  /*0420*/  EXIT ;  /* 0x000000000000794d */ /* 0x000fea0003800000 */
        .weak           $__internal_0_$__cuda_sm20_dblrcp_rn_slowpath_v3
        .type           $__internal_0_$__cuda_sm20_dblrcp_rn_slowpath_v3,@function
        .size           $__internal_0_$__cuda_sm20_dblrcp_rn_slowpath_v3,(.L_x_9 - $__internal_0_$__cuda_sm20_dblrcp_rn_slowpath_v3)
$__internal_0_$__cuda_sm20_dblrcp_rn_slowpath_v3:
[----:B------:R-:W-:Y:S01]  /*0430*/  IMAD.MOV.U32 R9, RZ, RZ, R7 ;  /* 0x000000ffff097224 */ /* 0x000fe200078e0007 */
[----:B------:R-:W-:Y:S05]  /*0440*/  BSSY.RECONVERGENT B1, `(.L_x_4) ;  /* 0x0000024000017945 */ /* 0x000fea0003800200 */
[----:B------:R-:W-:-:S14]  /*0450*/  DSETP.GTU.AND P0, PT, |R8|, +INF , PT ;  /* 0x7ff000000800742a */ /* 0x000fdc0003f0c200 */
[----:B------:R-:W-:Y:S05]  /*0460*/  @P0 BRA `(.L_x_5) ;  /* 0x00000000007c0947 */ /* 0x000fea0003800000 */
[----:B------:R-:W-:-:S05]  /*0470*/  LOP3.LUT R7, R7, 0x7fffffff, RZ, 0xc0, !PT ;  /* 0x7fffffff07077812 */ /* 0x000fca00078ec0ff */
[----:B------:R-:W-:-:S05]  /*0480*/  VIADD R3, R7, 0xffffffff ;  /* 0xffffffff07037836 */ /* 0x000fca0000000000 */
[----:B------:R-:W-:-:S13]  /*0490*/  ISETP.GE.U32.AND P0, PT, R3, 0x7fefffff, PT ;  /* 0x7fefffff0300780c */ /* 0x000fda0003f06070 */
[----:B------:R-:W-:Y:S01]  /*04a0*/  @P0 LOP3.LUT R11, R9, 0x7ff00000, RZ, 0x3c, !PT ;  /* 0x7ff00000090b0812 */ /* 0x000fe200078e3cff */
[----:B------:R-:W-:Y:S01]  /*04b0*/  @P0 IMAD.MOV.U32 R10, RZ, RZ, RZ ;  /* 0x000000ffff0a0224 */ /* 0x000fe200078e00ff */
[----:B------:R-:W-:Y:S06]  /*04c0*/  @P0 BRA `(.L_x_6) ;  /* 0x00000000006c0947 */ /* 0x000fec0003800000 */
[----:B------:R-:W-:-:S13]  /*04d0*/  ISETP.GE.U32.AND P0, PT, R7, 0x1000001, PT ;  /* 0x010000010700780c */ /* 0x000fda0003f06070 */
[----:B------:R-:W-:Y:S05]  /*04e0*/  @!P0 BRA `(.L_x_7) ;  /* 0x0000000000348947 */ /* 0x000fea0003800000 */
[----:B------:R-:W-:Y:S02]  /*04f0*/  VIADD R11, R9, 0xc0200000 ;  /* 0xc0200000090b7836 */ /* 0x000fe40000000000 */
[----:B------:R-:W-:Y:S02]  /*0500*/  IMAD.MOV.U32 R10, RZ, RZ, R8 ;  /* 0x000000ffff0a7224 */ /* 0x000fe400078e0008 */
[----:B------:R-:W0:Y:S04]  /*0510*/  MUFU.RCP64H R13, R11 ;  /* 0x0000000b000d7308 */ /* 0x000e280000001800 */
[----:B0-----:R-:W-:-:S08]  /*0520*/  DFMA R14, -R10, R12, 1 ;  /* 0x3ff000000a0e742b */ /* 0x001fd0000000010c */
[----:B------:R-:W-:-:S08]  /*0530*/  DFMA R14, R14, R14, R14 ;  /* 0x0000000e0e0e722b */ /* 0x000fd0000000000e */
[----:B------:R-:W-:-:S08]  /*0540*/  DFMA R14, R12, R14, R12 ;  /* 0x0000000e0c0e722b */ /* 0x000fd0000000000c */
[----:B------:R-:W-:-:S08]  /*0550*/  DFMA R12, -R10, R14, 1 ;  /* 0x3ff000000a0c742b */ /* 0x000fd0000000010e */
[----:B------:R-:W-:-:S08]  /*0560*/  DFMA R12, R14, R12, R14 ;  /* 0x0000000c0e0c722b */ /* 0x000fd0000000000e */
[----:B------:R-:W-:-:S08]  /*0570*/  DMUL R12, R12, 2.2250738585072013831e-308 ;  /* 0x001000000c0c7828 */ /* 0x000fd00000000000 */
[----:B------:R-:W-:-:S08]  /*0580*/  DFMA R8, -R8, R12, 1 ;  /* 0x3ff000000808742b */ /* 0x000fd0000000010c */
[----:B------:R-:W-:-:S08]  /*0590*/  DFMA R8, R8, R8, R8 ;  /* 0x000000080808722b */ /* 0x000fd00000000008 */
[----:B------:R-:W-:Y:S01]  /*05a0*/  DFMA R10, R12, R8, R12 ;  /* 0x000000080c0a722b */ /* 0x000fe2000000000c */
[----:B------:R-:W-:Y:S10]  /*05b0*/  BRA `(.L_x_6) ;  /* 0x0000000000307947 */ /* 0x000ff40003800000 */
.L_x_7:
[----:B------:R-:W-:Y:S01]  /*05c0*/  DMUL R8, R8, 8.11296384146066816958e+31 ;  /* 0x4690000008087828 */ /* 0x000fe20000000000 */
[----:B------:R-:W-:-:S05]  /*05d0*/  IMAD.MOV.U32 R10, RZ, RZ, R12 ;  /* 0x000000ffff0a7224 */ /* 0x000fca00078e000c */
[----:B------:R-:W0:Y:S02]  /*05e0*/  MUFU.RCP64H R11, R9 ;  /* 0x00000009000b7308 */ /* 0x000e240000001800 */
[----:B0-----:R-:W-:-:S08]  /*05f0*/  DFMA R12, -R8, R10, 1 ;  /* 0x3ff00000080c742b */ /* 0x001fd0000000010a */
[----:B------:R-:W-:-:S08]  /*0600*/  DFMA R12, R12, R12, R12 ;  /* 0x0000000c0c0c722b */ /* 0x000fd0000000000c */
[----:B------:R-:W-:-:S08]  /*0610*/  DFMA R12, R10, R12, R10 ;  /* 0x0000000c0a0c722b */ /* 0x000fd0000000000a */
[----:B------:R-:W-:-:S08]  /*0620*/  DFMA R10, -R8, R12, 1 ;  /* 0x3ff00000080a742b */ /* 0x000fd0000000010c */
[----:B------:R-:W-:-:S08]  /*0630*/  DFMA R10, R12, R10, R12 ;  /* 0x0000000a0c0a722b */ /* 0x000fd0000000000c */
[----:B------:R-:W-:Y:S01]  /*0640*/  DMUL R10, R10, 8.11296384146066816958e+31 ;  /* 0x469000000a0a7828 */ /* 0x000fe20000000000 */
[----:B------:R-:W-:Y:S10]  /*0650*/  BRA `(.L_x_6) ;  /* 0x0000000000087947 */ /* 0x000ff40003800000 */
.L_x_5:
[----:B------:R-:W-:Y:S01]  /*0660*/  LOP3.LUT R11, R9, 0x80000, RZ, 0xfc, !PT ;  /* 0x00080000090b7812 */ /* 0x000fe200078efcff */
[----:B------:R-:W-:-:S07]  /*0670*/  IMAD.MOV.U32 R10, RZ, RZ, R8 ;  /* 0x000000ffff0a7224 */ /* 0x000fce00078e0008 */
.L_x_6:
[----:B------:R-:W-:Y:S05]  /*0680*/  BSYNC.RECONVERGENT B1 ;  /* 0x0000000000017941 */ /* 0x000fea0003800200 */
.L_x_4:
[----:B------:R-:W-:-:S04]  /*0690*/  IMAD.MOV.U32 R7, RZ, RZ, 0x0 ;  /* 0x00000000ff077424 */ /* 0x000fc800078e00ff */
[----:B------:R-:W-:Y:S05]  /*06a0*/  RET.REL.NODEC R6 `(_Z9matrixAddPKdS0_Pdi) ;  /* 0xfffffff806547950 */ /* 0x000fea0003c3ffff */
.L_x_8:
[----:B------:R-:W-:-:S00]  /*06b0*/  BRA `(.L_x_8) ;  /* 0xfffffffc00fc7947 */ /* 0x000fc0000383ffff */
[----:B------:R-:W-:-:S00]  /*06c0*/  NOP ;  /* 0x0000000000007918 */ /* 0x000fc00000000000 */
        /* <DEDUP_REMOVED lines=11> */
.L_x_9:


//--------------------- .nv.shared.reserved.0     --------------------------
	.section	.nv.shared.reserved.0,"aw",@nobits
	.weak		__nv_reservedSMEM_offset_0_alias
	.size		__nv_reservedSMEM_offset_0_alias, 0, 64
	.other		__nv_reservedSMEM_offset_0_alias,@"STO_CUDA_RESERVED_SHARED STV_DEFAULT"
__nv_reservedSMEM_offset_0_alias:
	.zero		0
	.zero		64


//--------------------- .nv.constant0._Z9matrixAddPKdS0_Pdi --------------------------
	.section	.nv.constant0._Z9matrixAddPKdS0_Pdi,"a",@progbits
	.sectionflags	@""
	.align	4
.nv.constant0._Z9matrixAddPKdS0_Pdi:
	.zero		924


//--------------------- SYMBOLS --------------------------

	.type		.nv.reservedSmem.offset0,@object
	.size		.nv.reservedSmem.offset0,0x4
